	.headerflags	@"EF_CUDA_TEXMODE_UNIFIED EF_CUDA_64BIT_ADDRESS EF_CUDA_ACCELERATORS EF_CUDA_SM90 EF_CUDA_VIRTUAL_SM(EF_CUDA_SM90)"
	.elftype	@"ET_EXEC"


//--------------------- .nv.info                  --------------------------
	.section	.nv.info,"",@"SHT_CUDA_INFO"
	.align	4


	//----- nvinfo : EIATTR_REGCOUNT
	.align		4
        /*0000*/ 	.byte	0x04, 0x2f
        /*0002*/ 	.short	(.L_1 - .L_0)
	.align		4
.L_0:
        /*0004*/ 	.word	index@(triton_poi_fused_max_unpool2d_21)
        /*0008*/ 	.word	0x00000008


	//----- nvinfo : EIATTR_MIN_STACK_SIZE
	.align		4
.L_1:
        /*000c*/ 	.byte	0x04, 0x12
        /*000e*/ 	.short	(.L_3 - .L_2)
	.align		4
.L_2:
        /*0010*/ 	.word	index@(triton_poi_fused_max_unpool2d_21)
        /*0014*/ 	.word	0x00000000


	//----- nvinfo : EIATTR_FRAME_SIZE
	.align		4
.L_3:
        /*0018*/ 	.byte	0x04, 0x11
        /*001a*/ 	.short	(.L_5 - .L_4)
	.align		4
.L_4:
        /*001c*/ 	.word	index@(triton_poi_fused_max_unpool2d_21)
        /*0020*/ 	.word	0x00000000


	//----- nvinfo : EIATTR_MIN_STACK_SIZE
	.align		4
.L_5:
        /*0024*/ 	.byte	0x04, 0x12
        /*0026*/ 	.short	(.L_7 - .L_6)
	.align		4
.L_6:
        /*0028*/ 	.word	index@(triton_poi_fused_max_unpool2d_21)
        /*002c*/ 	.word	0x00000000
.L_7:


//--------------------- .nv.info.triton_poi_fused_max_unpool2d_21 --------------------------
	.section	.nv.info.triton_poi_fused_max_unpool2d_21,"",@"SHT_CUDA_INFO"
	.sectionflags	@""
	.align	4


	//----- nvinfo : EIATTR_CUDA_API_VERSION
	.align		4
        /*0000*/ 	.byte	0x04, 0x37
        /*0002*/ 	.short	(.L_9 - .L_8)
.L_8:
        /*0004*/ 	.word	0x0000007c


	//----- nvinfo : EIATTR_KPARAM_INFO
	.align		4
.L_9:
        /*0008*/ 	.byte	0x04, 0x17
        /*000a*/ 	.short	(.L_11 - .L_10)
.L_10:
        /*000c*/ 	.word	0x00000000
        /*0010*/ 	.short	0x0001
        /*0012*/ 	.short	0x0008
        /*0014*/ 	.byte	0x00, 0xf0, 0x11, 0x00


	//----- nvinfo : EIATTR_KPARAM_INFO
	.align		4
.L_11:
        /*0018*/ 	.byte	0x04, 0x17
        /*001a*/ 	.short	(.L_13 - .L_12)
.L_12:
        /*001c*/ 	.word	0x00000000
        /*0020*/ 	.short	0x0000
        /*0022*/ 	.short	0x0000
        /*0024*/ 	.byte	0x00, 0xf4, 0x21, 0x00


	//----- nvinfo : EIATTR_SPARSE_MMA_MASK
	.align		4
.L_13:
        /*0028*/ 	.byte	0x03, 0x50
        /*002a*/ 	.short	0x0000


	//----- nvinfo : EIATTR_MAXREG_COUNT
	.align		4
        /*002c*/ 	.byte	0x03, 0x1b
        /*002e*/ 	.short	0x00ff


	//----- nvinfo : EIATTR_EXIT_INSTR_OFFSETS
	.align		4
        /*0030*/ 	.byte	0x04, 0x1c
        /*0032*/ 	.short	(.L_15 - .L_14)


	//   ....[0]....
.L_14:
        /*0034*/ 	.word	0x000000a0


	//----- nvinfo : EIATTR_REQNTID
	.align		4
.L_15:
        /*0038*/ 	.byte	0x04, 0x10
        /*003a*/ 	.short	(.L_17 - .L_16)
.L_16:
        /*003c*/ 	.word	0x00000080
        /*0040*/ 	.word	0x00000001
        /*0044*/ 	.word	0x00000001


	//----- nvinfo : EIATTR_CBANK_PARAM_SIZE
	.align		4
.L_17:
        /*0048*/ 	.byte	0x03, 0x19
        /*004a*/ 	.short	0x000c


	//----- nvinfo : EIATTR_PARAM_CBANK
	.align		4
        /*004c*/ 	.byte	0x04, 0x0a
        /*004e*/ 	.short	(.L_19 - .L_18)
	.align		4
.L_18:
        /*0050*/ 	.word	index@(.nv.constant0.triton_poi_fused_max_unpool2d_21)
        /*0054*/ 	.short	0x0210
        /*0056*/ 	.short	0x000c


	//----- nvinfo : EIATTR_SW_WAR
	.align		4
.L_19:
        /*0058*/ 	.byte	0x04, 0x36
        /*005a*/ 	.short	(.L_21 - .L_20)
.L_20:
        /*005c*/ 	.word	0x00000008
.L_21:


//--------------------- .nv.callgraph             --------------------------
	.section	.nv.callgraph,"",@"SHT_CUDA_CALLGRAPH"
	.align	4
	.sectionentsize	8
	.align		4
        /*0000*/ 	.word	0x00000000
	.align		4
        /*0004*/ 	.word	0xffffffff
	.align		4
        /*0008*/ 	.word	0x00000000
	.align		4
        /*000c*/ 	.word	0xfffffffe
	.align		4
        /*0010*/ 	.word	0x00000000
	.align		4
        /*0014*/ 	.word	0xfffffffd
	.align		4
        /*0018*/ 	.word	0x00000000
	.align		4
        /*001c*/ 	.word	0xfffffffc


//--------------------- .text.triton_poi_fused_max_unpool2d_21 --------------------------
	.section	.text.triton_poi_fused_max_unpool2d_21,"ax",@progbits
	.align	128
        .global         triton_poi_fused_max_unpool2d_21
        .type           triton_poi_fused_max_unpool2d_21,@function
        .size           triton_poi_fused_max_unpool2d_21,(.L_x_1 - triton_poi_fused_max_unpool2d_21)
        .other          triton_poi_fused_max_unpool2d_21,@"STO_CUDA_ENTRY STV_DEFAULT"
triton_poi_fused_max_unpool2d_21:
.text.triton_poi_fused_max_unpool2d_21:
[----:B------:R-:W-:Y:S01]  /*0000*/  LDC R1, c[0x0][0x28] ;  /* 0x00000a00ff017b82 */ /* 0x000fe20000000800 */
[----:B------:R-:W1:Y:S07]  /*0010*/  S2R R0, SR_TID.X ;  /* 0x0000000000007919 */ /* 0x000e6e0000002100 */
[----:B------:R-:W2:Y:S01]  /*0020*/  LDC.64 R2, c[0x0][0x210] ;  /* 0x00008400ff027b82 */ /* 0x000ea20000000a00 */
[----:B------:R-:W-:Y:S01]  /*0030*/  ULDC.64 UR4, c[0x0][0x208] ;  /* 0x0000820000047ab9 */ /* 0x000fe20000000a00 */
[----:B------:R-:W3:Y:S01]  /*0040*/  S2R R5, SR_CTAID.X ;  /* 0x0000000000057919 */ /* 0x000ee20000002500 */
[----:B-1----:R-:W-:-:S04]  /*0050*/  SHF.L.U32 R0, R0, 0x1, RZ ;  /* 0x0000000100007819 */ /* 0x002fc800000006ff */
[----:B------:R-:W-:-:S04]  /*0060*/  LOP3.LUT R0, R0, 0xfe, RZ, 0xc0, !PT ;  /* 0x000000fe00007812 */ /* 0x000fc800078ec0ff */
[----:B---3--:R-:W-:-:S05]  /*0070*/  LEA R5, R5, R0, 0x8 ;  /* 0x0000000005057211 */ /* 0x008fca00078e40ff */
[----:B--2---:R-:W-:-:S05]  /*0080*/  IMAD.WIDE R2, R5, 0x4, R2 ;  /* 0x0000000405027825 */ /* 0x004fca00078e0202 */
[----:B------:R-:W-:Y:S01]  /*0090*/  STG.E.64 desc[UR4][R2.64], RZ ;  /* 0x000000ff02007986 */ /* 0x000fe2000c101b04 */
[----:B------:R-:W-:Y:S05]  /*00a0*/  EXIT ;  /* 0x000000000000794d */ /* 0x000fea0003800000 */
.L_x_0:
[----:B------:R-:W-:-:S00]  /*00b0*/  BRA `(.L_x_0) ;  /* 0xfffffffc00fc7947 */ /* 0x000fc0000383ffff */
[----:B------:R-:W-:-:S00]  /*00c0*/  NOP ;  /* 0x0000000000007918 */ /* 0x000fc00000000000 */
        /* <DEDUP_REMOVED lines=11> */
.L_x_1:


//--------------------- .nv.constant0.triton_poi_fused_max_unpool2d_21 --------------------------
	.section	.nv.constant0.triton_poi_fused_max_unpool2d_21,"a",@progbits
	.sectionflags	@""
	.align	4
.nv.constant0.triton_poi_fused_max_unpool2d_21:
	.zero		540
